	.headerflags	@"EF_CUDA_TEXMODE_UNIFIED EF_CUDA_64BIT_ADDRESS EF_CUDA_ACCELERATORS EF_CUDA_SM90 EF_CUDA_VIRTUAL_SM(EF_CUDA_SM90)"
	.elftype	@"ET_EXEC"


//--------------------- .nv.info                  --------------------------
	.section	.nv.info,"",@"SHT_CUDA_INFO"
	.align	4


	//----- nvinfo : EIATTR_REGCOUNT
	.align		4
        /*0000*/ 	.byte	0x04, 0x2f
        /*0002*/ 	.short	(.L_1 - .L_0)
	.align		4
.L_0:
        /*0004*/ 	.word	index@(triton_poi_fused_replication_pad2d_rsub_0)
        /*0008*/ 	.word	0x0000000e


	//----- nvinfo : EIATTR_MIN_STACK_SIZE
	.align		4
.L_1:
        /*000c*/ 	.byte	0x04, 0x12
        /*000e*/ 	.short	(.L_3 - .L_2)
	.align		4
.L_2:
        /*0010*/ 	.word	index@(triton_poi_fused_replication_pad2d_rsub_0)
        /*0014*/ 	.word	0x00000000


	//----- nvinfo : EIATTR_FRAME_SIZE
	.align		4
.L_3:
        /*0018*/ 	.byte	0x04, 0x11
        /*001a*/ 	.short	(.L_5 - .L_4)
	.align		4
.L_4:
        /*001c*/ 	.word	index@(triton_poi_fused_replication_pad2d_rsub_0)
        /*0020*/ 	.word	0x00000000


	//----- nvinfo : EIATTR_MIN_STACK_SIZE
	.align		4
.L_5:
        /*0024*/ 	.byte	0x04, 0x12
        /*0026*/ 	.short	(.L_7 - .L_6)
	.align		4
.L_6:
        /*0028*/ 	.word	index@(triton_poi_fused_replication_pad2d_rsub_0)
        /*002c*/ 	.word	0x00000000
.L_7:


//--------------------- .nv.info.triton_poi_fused_replication_pad2d_rsub_0 --------------------------
	.section	.nv.info.triton_poi_fused_replication_pad2d_rsub_0,"",@"SHT_CUDA_INFO"
	.sectionflags	@""
	.align	4


	//----- nvinfo : EIATTR_CUDA_API_VERSION
	.align		4
        /*0000*/ 	.byte	0x04, 0x37
        /*0002*/ 	.short	(.L_9 - .L_8)
.L_8:
        /*0004*/ 	.word	0x0000007c


	//----- nvinfo : EIATTR_KPARAM_INFO
	.align		4
.L_9:
        /*0008*/ 	.byte	0x04, 0x17
        /*000a*/ 	.short	(.L_11 - .L_10)
.L_10:
        /*000c*/ 	.word	0x00000000
        /*0010*/ 	.short	0x0002
        /*0012*/ 	.short	0x0010
        /*0014*/ 	.byte	0x00, 0xf0, 0x11, 0x00


	//----- nvinfo : EIATTR_KPARAM_INFO
	.align		4
.L_11:
        /*0018*/ 	.byte	0x04, 0x17
        /*001a*/ 	.short	(.L_13 - .L_12)
.L_12:
        /*001c*/ 	.word	0x00000000
        /*0020*/ 	.short	0x0001
        /*0022*/ 	.short	0x0008
        /*0024*/ 	.byte	0x00, 0xf4, 0x21, 0x00


	//----- nvinfo : EIATTR_KPARAM_INFO
	.align		4
.L_13:
        /*0028*/ 	.byte	0x04, 0x17
        /*002a*/ 	.short	(.L_15 - .L_14)
.L_14:
        /*002c*/ 	.word	0x00000000
        /*0030*/ 	.short	0x0000
        /*0032*/ 	.short	0x0000
        /*0034*/ 	.byte	0x00, 0xf4, 0x21, 0x00


	//----- nvinfo : EIATTR_SPARSE_MMA_MASK
	.align		4
.L_15:
        /*0038*/ 	.byte	0x03, 0x50
        /*003a*/ 	.short	0x0000


	//----- nvinfo : EIATTR_MAXREG_COUNT
	.align		4
        /*003c*/ 	.byte	0x03, 0x1b
        /*003e*/ 	.short	0x00ff


	//----- nvinfo : EIATTR_EXIT_INSTR_OFFSETS
	.align		4
        /*0040*/ 	.byte	0x04, 0x1c
        /*0042*/ 	.short	(.L_17 - .L_16)


	//   ....[0]....
.L_16:
        /*0044*/ 	.word	0x000002f0


	//   ....[1]....
        /*0048*/ 	.word	0x00000330


	//----- nvinfo : EIATTR_REQNTID
	.align		4
.L_17:
        /*004c*/ 	.byte	0x04, 0x10
        /*004e*/ 	.short	(.L_19 - .L_18)
.L_18:
        /*0050*/ 	.word	0x00000080
        /*0054*/ 	.word	0x00000001
        /*0058*/ 	.word	0x00000001


	//----- nvinfo : EIATTR_CBANK_PARAM_SIZE
	.align		4
.L_19:
        /*005c*/ 	.byte	0x03, 0x19
        /*005e*/ 	.short	0x0014


	//----- nvinfo : EIATTR_PARAM_CBANK
	.align		4
        /*0060*/ 	.byte	0x04, 0x0a
        /*0062*/ 	.short	(.L_21 - .L_20)
	.align		4
.L_20:
        /*0064*/ 	.word	index@(.nv.constant0.triton_poi_fused_replication_pad2d_rsub_0)
        /*0068*/ 	.short	0x0210
        /*006a*/ 	.short	0x0014


	//----- nvinfo : EIATTR_SW_WAR
	.align		4
.L_21:
        /*006c*/ 	.byte	0x04, 0x36
        /*006e*/ 	.short	(.L_23 - .L_22)
.L_22:
        /*0070*/ 	.word	0x00000008
.L_23:


//--------------------- .nv.callgraph             --------------------------
	.section	.nv.callgraph,"",@"SHT_CUDA_CALLGRAPH"
	.align	4
	.sectionentsize	8
	.align		4
        /*0000*/ 	.word	0x00000000
	.align		4
        /*0004*/ 	.word	0xffffffff
	.align		4
        /*0008*/ 	.word	0x00000000
	.align		4
        /*000c*/ 	.word	0xfffffffe
	.align		4
        /*0010*/ 	.word	0x00000000
	.align		4
        /*0014*/ 	.word	0xfffffffd
	.align		4
        /*0018*/ 	.word	0x00000000
	.align		4
        /*001c*/ 	.word	0xfffffffc


//--------------------- .text.triton_poi_fused_replication_pad2d_rsub_0 --------------------------
	.section	.text.triton_poi_fused_replication_pad2d_rsub_0,"ax",@progbits
	.align	128
        .global         triton_poi_fused_replication_pad2d_rsub_0
        .type           triton_poi_fused_replication_pad2d_rsub_0,@function
        .size           triton_poi_fused_replication_pad2d_rsub_0,(.L_x_1 - triton_poi_fused_replication_pad2d_rsub_0)
        .other          triton_poi_fused_replication_pad2d_rsub_0,@"STO_CUDA_ENTRY STV_DEFAULT"
triton_poi_fused_replication_pad2d_rsub_0:
.text.triton_poi_fused_replication_pad2d_rsub_0:
[----:B------:R-:W0:Y:S02]  /*0000*/  LDC R1, c[0x0][0x28] ;  /* 0x00000a00ff017b82 */ /* 0x000e240000000800 */
[----:B------:R-:W1:Y:S01]  /*0010*/  S2R R0, SR_TID.X ;  /* 0x0000000000007919 */ /* 0x000e620000002100 */
[----:B------:R-:W-:Y:S01]  /*0020*/  ULDC.64 UR4, c[0x0][0x208] ;  /* 0x0000820000047ab9 */ /* 0x000fe20000000a00 */
[----:B------:R-:W2:Y:S01]  /*0030*/  S2R R5, SR_CTAID.X ;  /* 0x0000000000057919 */ /* 0x000ea20000002500 */
[----:B-1----:R-:W-:Y:S01]  /*0040*/  IMAD.SHL.U32 R0, R0, 0x2, RZ ;  /* 0x0000000200007824 */ /* 0x002fe200078e00ff */
[----:B--2---:R-:W-:-:S04]  /*0050*/  SHF.R.S32.HI R7, RZ, 0x17, R5 ;  /* 0x00000017ff077819 */ /* 0x004fc80000011405 */
[----:B------:R-:W-:Y:S02]  /*0060*/  LOP3.LUT R0, R0, 0xfe, RZ, 0xc0, !PT ;  /* 0x000000fe00007812 */ /* 0x000fe400078ec0ff */
[----:B------:R-:W-:-:S03]  /*0070*/  SGXT R7, R7, 0x1 ;  /* 0x000000010707781a */ /* 0x000fc60000000200 */
[----:B------:R-:W-:-:S04]  /*0080*/  IMAD R0, R5, 0x100, R0 ;  /* 0x0000010005007824 */ /* 0x000fc800078e0200 */
[----:B------:R-:W-:Y:S01]  /*0090*/  VIADD R2, R0, 0x1 ;  /* 0x0000000100027836 */ /* 0x000fe20000000000 */
[----:B------:R-:W-:-:S04]  /*00a0*/  SHF.R.S32.HI R3, RZ, 0x1f, R0 ;  /* 0x0000001fff037819 */ /* 0x000fc80000011400 */
[----:B------:R-:W-:Y:S02]  /*00b0*/  LEA.HI R3, R3, R0, RZ, 0x3 ;  /* 0x0000000003037211 */ /* 0x000fe400078f18ff */
[----:B------:R-:W-:Y:S02]  /*00c0*/  LEA.HI R5, R7, R2, RZ, 0x3 ;  /* 0x0000000207057211 */ /* 0x000fe400078f18ff */
[----:B------:R-:W-:Y:S02]  /*00d0*/  SHF.R.S32.HI R4, RZ, 0x3, R3 ;  /* 0x00000003ff047819 */ /* 0x000fe40000011403 */
[----:B------:R-:W-:Y:S02]  /*00e0*/  LOP3.LUT R9, R5, 0xfffffff8, RZ, 0xc0, !PT ;  /* 0xfffffff805097812 */ /* 0x000fe400078ec0ff */
[----:B------:R-:W-:Y:S02]  /*00f0*/  LEA.HI R6, R4, R4, RZ, 0x3 ;  /* 0x0000000404067211 */ /* 0x000fe400078f18ff */
[----:B------:R-:W-:Y:S01]  /*0100*/  LOP3.LUT R5, R3, 0xfffffff8, RZ, 0xc0, !PT ;  /* 0xfffffff803057812 */ /* 0x000fe200078ec0ff */
[----:B------:R-:W-:Y:S01]  /*0110*/  IMAD.IADD R9, R2, 0x1, -R9 ;  /* 0x0000000102097824 */ /* 0x000fe200078e0a09 */
[----:B------:R-:W-:Y:S01]  /*0120*/  LOP3.LUT R11, R6, 0xfffffff8, RZ, 0xc0, !PT ;  /* 0xfffffff8060b7812 */ /* 0x000fe200078ec0ff */
[----:B------:R-:W1:Y:S01]  /*0130*/  LDC.64 R2, c[0x0][0x210] ;  /* 0x00008400ff027b82 */ /* 0x000e620000000a00 */
[----:B------:R-:W-:Y:S01]  /*0140*/  LEA.HI R7, R7, R0, RZ, 0x6 ;  /* 0x0000000007077211 */ /* 0x000fe200078f30ff */
[----:B------:R-:W-:Y:S01]  /*0150*/  IMAD.IADD R5, R0, 0x1, -R5 ;  /* 0x0000000100057824 */ /* 0x000fe200078e0a05 */
[C---:B------:R-:W-:Y:S01]  /*0160*/  ISETP.GT.AND P2, PT, R9.reuse, 0x2, PT ;  /* 0x000000020900780c */ /* 0x040fe20003f44270 */
[----:B------:R-:W-:Y:S01]  /*0170*/  IMAD.IADD R11, R4, 0x1, -R11 ;  /* 0x00000001040b7824 */ /* 0x000fe200078e0a0b */
[----:B------:R-:W-:-:S02]  /*0180*/  VIMNMX R9, R9, 0x5, PT ;  /* 0x0000000509097848 */ /* 0x000fc40003fe0100 */
[----:B------:R-:W-:Y:S02]  /*0190*/  ISETP.GT.AND P1, PT, R5, 0x2, PT ;  /* 0x000000020500780c */ /* 0x000fe40003f24270 */
[----:B------:R-:W-:Y:S01]  /*01a0*/  ISETP.GT.AND P0, PT, R11, 0x2, PT ;  /* 0x000000020b00780c */ /* 0x000fe20003f04270 */
[----:B------:R-:W-:Y:S01]  /*01b0*/  VIADD R9, R9, 0xfffffffe ;  /* 0xfffffffe09097836 */ /* 0x000fe20000000000 */
[----:B------:R-:W-:Y:S02]  /*01c0*/  VIMNMX R11, R11, 0x5, PT ;  /* 0x000000050b0b7848 */ /* 0x000fe40003fe0100 */
[----:B------:R-:W-:Y:S02]  /*01d0*/  VIMNMX R5, R5, 0x5, PT ;  /* 0x0000000505057848 */ /* 0x000fe40003fe0100 */
[----:B------:R-:W-:Y:S02]  /*01e0*/  LEA R11, R11, 0xfffffff8, 0x2 ;  /* 0xfffffff80b0b7811 */ /* 0x000fe400078e10ff */
[----:B------:R-:W-:Y:S01]  /*01f0*/  SHF.R.S32.HI R7, RZ, 0x6, R7 ;  /* 0x00000006ff077819 */ /* 0x000fe20000011407 */
[----:B------:R-:W-:Y:S01]  /*0200*/  VIADD R5, R5, 0xfffffffe ;  /* 0xfffffffe05057836 */ /* 0x000fe20000000000 */
[----:B------:R-:W-:-:S02]  /*0210*/  SEL R4, R11, RZ, P0 ;  /* 0x000000ff0b047207 */ /* 0x000fc40000000000 */
[----:B------:R-:W-:Y:S02]  /*0220*/  SEL R9, R9, RZ, P2 ;  /* 0x000000ff09097207 */ /* 0x000fe40001000000 */
[----:B------:R-:W-:Y:S01]  /*0230*/  SEL R5, R5, RZ, P1 ;  /* 0x000000ff05057207 */ /* 0x000fe20000800000 */
[----:B------:R-:W-:Y:S01]  /*0240*/  IMAD R4, R7, 0x10, R4 ;  /* 0x0000001007047824 */ /* 0x000fe200078e0204 */
[----:B------:R-:W-:Y:S01]  /*0250*/  ISETP.GE.AND P0, PT, R0, 0x100, PT ;  /* 0x000001000000780c */ /* 0x000fe20003f06270 */
[----:B------:R-:W2:Y:S02]  /*0260*/  LDC.64 R6, c[0x0][0x218] ;  /* 0x00008600ff067b82 */ /* 0x000ea40000000a00 */
[C---:B------:R-:W-:Y:S02]  /*0270*/  IMAD.IADD R5, R4.reuse, 0x1, R5 ;  /* 0x0000000104057824 */ /* 0x040fe400078e0205 */
[----:B------:R-:W-:Y:S02]  /*0280*/  IMAD.IADD R9, R4, 0x1, R9 ;  /* 0x0000000104097824 */ /* 0x000fe400078e0209 */
[----:B-1----:R-:W-:-:S04]  /*0290*/  IMAD.WIDE R4, R5, 0x4, R2 ;  /* 0x0000000405047825 */ /* 0x002fc800078e0202 */
[----:B------:R-:W-:Y:S01]  /*02a0*/  IMAD.WIDE R2, R9, 0x4, R2 ;  /* 0x0000000409027825 */ /* 0x000fe200078e0202 */
[----:B------:R-:W-:-:S06]  /*02b0*/  CS2R R8, SRZ ;  /* 0x0000000000087805 */ /* 0x000fcc000001ff00 */
[----:B------:R1:W5:Y:S04]  /*02c0*/  @!P0 LDG.E.EL R8, desc[UR4][R4.64] ;  /* 0x0000000404088981 */ /* 0x000368000c2e1900 */
[----:B------:R1:W5:Y:S01]  /*02d0*/  @!P0 LDG.E.EL R9, desc[UR4][R2.64] ;  /* 0x0000000402098981 */ /* 0x000362000c2e1900 */
[----:B--2---:R-:W-:Y:S01]  /*02e0*/  IMAD.WIDE R6, R0, 0x4, R6 ;  /* 0x0000000400067825 */ /* 0x004fe200078e0206 */
[----:B------:R-:W-:Y:S06]  /*02f0*/  @P0 EXIT ;  /* 0x000000000000094d */ /* 0x000fec0003800000 */
[----:B-----5:R-:W-:Y:S01]  /*0300*/  FADD R8, -R8, 1 ;  /* 0x3f80000008087421 */ /* 0x020fe20000000100 */
[----:B------:R-:W-:-:S05]  /*0310*/  FADD R9, -R9, 1 ;  /* 0x3f80000009097421 */ /* 0x000fca0000000100 */
[----:B------:R-:W-:Y:S01]  /*0320*/  STG.E.64 desc[UR4][R6.64], R8 ;  /* 0x0000000806007986 */ /* 0x000fe2000c101b04 */
[----:B------:R-:W-:Y:S05]  /*0330*/  EXIT ;  /* 0x000000000000794d */ /* 0x000fea0003800000 */
.L_x_0:
[----:B------:R-:W-:-:S00]  /*0340*/  BRA `(.L_x_0) ;  /* 0xfffffffc00fc7947 */ /* 0x000fc0000383ffff */
[----:B------:R-:W-:-:S00]  /*0350*/  NOP ;  /* 0x0000000000007918 */ /* 0x000fc00000000000 */
        /* <DEDUP_REMOVED lines=10> */
.L_x_1:


//--------------------- .nv.constant0.triton_poi_fused_replication_pad2d_rsub_0 --------------------------
	.section	.nv.constant0.triton_poi_fused_replication_pad2d_rsub_0,"a",@progbits
	.sectionflags	@""
	.align	4
.nv.constant0.triton_poi_fused_replication_pad2d_rsub_0:
	.zero		548
